//
// Generated by NVIDIA NVVM Compiler
//
// Compiler Build ID: CL-36424714
// Cuda compilation tools, release 13.0, V13.0.88
// Based on NVVM 20.0.0
//

.version 9.0
.target sm_100
.address_size 64

	// .globl	_Z12bitEstimatesPfS_S_PjS0_jj

.visible .entry _Z12bitEstimatesPfS_S_PjS0_jj(
	.param .u64 .ptr .align 1 _Z12bitEstimatesPfS_S_PjS0_jj_param_0,
	.param .u64 .ptr .align 1 _Z12bitEstimatesPfS_S_PjS0_jj_param_1,
	.param .u64 .ptr .align 1 _Z12bitEstimatesPfS_S_PjS0_jj_param_2,
	.param .u64 .ptr .align 1 _Z12bitEstimatesPfS_S_PjS0_jj_param_3,
	.param .u64 .ptr .align 1 _Z12bitEstimatesPfS_S_PjS0_jj_param_4,
	.param .u32 _Z12bitEstimatesPfS_S_PjS0_jj_param_5,
	.param .u32 _Z12bitEstimatesPfS_S_PjS0_jj_param_6
)
{
	.reg .pred 	%p<17>;
	.reg .b32 	%r<111>;
	.reg .b32 	%f<82>;
	.reg .b64 	%rd<98>;

	ld.param.u64 	%rd5, [_Z12bitEstimatesPfS_S_PjS0_jj_param_0];
	ld.param.u64 	%rd6, [_Z12bitEstimatesPfS_S_PjS0_jj_param_1];
	ld.param.u64 	%rd7, [_Z12bitEstimatesPfS_S_PjS0_jj_param_2];
	ld.param.u64 	%rd8, [_Z12bitEstimatesPfS_S_PjS0_jj_param_3];
	ld.param.u64 	%rd9, [_Z12bitEstimatesPfS_S_PjS0_jj_param_4];
	ld.param.u32 	%r46, [_Z12bitEstimatesPfS_S_PjS0_jj_param_5];
	ld.param.u32 	%r45, [_Z12bitEstimatesPfS_S_PjS0_jj_param_6];
	cvta.to.global.u64 	%rd1, %rd8;
	cvta.to.global.u64 	%rd2, %rd7;
	cvta.to.global.u64 	%rd3, %rd9;
	cvta.to.global.u64 	%rd4, %rd6;
	mov.u32 	%r47, %tid.x;
	mov.u32 	%r48, %ctaid.x;
	mov.u32 	%r49, %ntid.x;
	mad.lo.s32 	%r1, %r48, %r49, %r47;
	setp.ge.u32 	%p1, %r1, %r46;
	@%p1 bra 	$L__BB0_23;
	cvta.to.global.u64 	%rd10, %rd5;
	mul.wide.u32 	%rd11, %r1, 4;
	add.s64 	%rd12, %rd10, %rd11;
	ld.global.f32 	%f80, [%rd12];
	mad.lo.s32 	%r2, %r1, %r45, %r1;
	mul.wide.u32 	%rd13, %r2, 4;
	add.s64 	%rd14, %rd4, %rd13;
	ld.global.f32 	%f15, [%rd14];
	cvt.rzi.u32.f32 	%r3, %f15;
	setp.eq.s32 	%p2, %r3, 0;
	@%p2 bra 	$L__BB0_15;
	add.s32 	%r51, %r3, 1;
	max.u32 	%r52, %r51, 2;
	add.s32 	%r4, %r52, -1;
	add.s32 	%r53, %r52, -2;
	and.b32  	%r5, %r4, 15;
	setp.lt.u32 	%p3, %r53, 15;
	mov.b32 	%r98, 1;
	@%p3 bra 	$L__BB0_6;
	and.b32  	%r55, %r4, -16;
	neg.s32 	%r104, %r55;
	mov.b32 	%r103, 8;
	mov.u32 	%r102, %r2;
$L__BB0_4:
	.pragma "nounroll";
	add.s32 	%r56, %r102, 1;
	mul.wide.u32 	%rd15, %r56, 4;
	add.s64 	%rd16, %rd4, %rd15;
	ld.global.f32 	%f17, [%rd16];
	add.f32 	%f18, %f80, %f17;
	add.s32 	%r57, %r102, 2;
	mul.wide.u32 	%rd17, %r57, 4;
	add.s64 	%rd18, %rd4, %rd17;
	ld.global.f32 	%f19, [%rd18];
	add.f32 	%f20, %f18, %f19;
	add.s32 	%r58, %r102, 3;
	mul.wide.u32 	%rd19, %r58, 4;
	add.s64 	%rd20, %rd4, %rd19;
	ld.global.f32 	%f21, [%rd20];
	add.f32 	%f22, %f20, %f21;
	add.s32 	%r59, %r102, 4;
	mul.wide.u32 	%rd21, %r59, 4;
	add.s64 	%rd22, %rd4, %rd21;
	ld.global.f32 	%f23, [%rd22];
	add.f32 	%f24, %f22, %f23;
	add.s32 	%r60, %r102, 5;
	mul.wide.u32 	%rd23, %r60, 4;
	add.s64 	%rd24, %rd4, %rd23;
	ld.global.f32 	%f25, [%rd24];
	add.f32 	%f26, %f24, %f25;
	add.s32 	%r61, %r102, 6;
	mul.wide.u32 	%rd25, %r61, 4;
	add.s64 	%rd26, %rd4, %rd25;
	ld.global.f32 	%f27, [%rd26];
	add.f32 	%f28, %f26, %f27;
	add.s32 	%r62, %r102, 7;
	mul.wide.u32 	%rd27, %r62, 4;
	add.s64 	%rd28, %rd4, %rd27;
	ld.global.f32 	%f29, [%rd28];
	add.f32 	%f30, %f28, %f29;
	add.s32 	%r63, %r102, 8;
	mul.wide.u32 	%rd29, %r63, 4;
	add.s64 	%rd30, %rd4, %rd29;
	ld.global.f32 	%f31, [%rd30];
	add.f32 	%f32, %f30, %f31;
	add.s32 	%r64, %r102, 9;
	mul.wide.u32 	%rd31, %r64, 4;
	add.s64 	%rd32, %rd4, %rd31;
	ld.global.f32 	%f33, [%rd32];
	add.f32 	%f34, %f32, %f33;
	add.s32 	%r65, %r102, 10;
	mul.wide.u32 	%rd33, %r65, 4;
	add.s64 	%rd34, %rd4, %rd33;
	ld.global.f32 	%f35, [%rd34];
	add.f32 	%f36, %f34, %f35;
	add.s32 	%r66, %r102, 11;
	mul.wide.u32 	%rd35, %r66, 4;
	add.s64 	%rd36, %rd4, %rd35;
	ld.global.f32 	%f37, [%rd36];
	add.f32 	%f38, %f36, %f37;
	add.s32 	%r67, %r102, 12;
	mul.wide.u32 	%rd37, %r67, 4;
	add.s64 	%rd38, %rd4, %rd37;
	ld.global.f32 	%f39, [%rd38];
	add.f32 	%f40, %f38, %f39;
	add.s32 	%r68, %r102, 13;
	mul.wide.u32 	%rd39, %r68, 4;
	add.s64 	%rd40, %rd4, %rd39;
	ld.global.f32 	%f41, [%rd40];
	add.f32 	%f42, %f40, %f41;
	add.s32 	%r69, %r102, 14;
	mul.wide.u32 	%rd41, %r69, 4;
	add.s64 	%rd42, %rd4, %rd41;
	ld.global.f32 	%f43, [%rd42];
	add.f32 	%f44, %f42, %f43;
	add.s32 	%r70, %r102, 15;
	mul.wide.u32 	%rd43, %r70, 4;
	add.s64 	%rd44, %rd4, %rd43;
	ld.global.f32 	%f45, [%rd44];
	add.f32 	%f46, %f44, %f45;
	add.s32 	%r102, %r102, 16;
	mul.wide.u32 	%rd45, %r102, 4;
	add.s64 	%rd46, %rd4, %rd45;
	ld.global.f32 	%f47, [%rd46];
	add.f32 	%f80, %f46, %f47;
	add.s32 	%r104, %r104, 16;
	add.s32 	%r103, %r103, 16;
	setp.eq.s32 	%p4, %r104, 0;
	@%p4 bra 	$L__BB0_5;
	bra.uni 	$L__BB0_4;
$L__BB0_5:
	add.s32 	%r98, %r103, -7;
$L__BB0_6:
	setp.eq.s32 	%p5, %r5, 0;
	@%p5 bra 	$L__BB0_15;
	and.b32  	%r9, %r4, 7;
	setp.lt.u32 	%p6, %r5, 8;
	@%p6 bra 	$L__BB0_9;
	add.s32 	%r71, %r98, %r2;
	mul.wide.u32 	%rd47, %r71, 4;
	add.s64 	%rd48, %rd4, %rd47;
	ld.global.f32 	%f49, [%rd48];
	add.f32 	%f50, %f80, %f49;
	add.s32 	%r72, %r71, 1;
	mul.wide.u32 	%rd49, %r72, 4;
	add.s64 	%rd50, %rd4, %rd49;
	ld.global.f32 	%f51, [%rd50];
	add.f32 	%f52, %f50, %f51;
	add.s32 	%r73, %r71, 2;
	mul.wide.u32 	%rd51, %r73, 4;
	add.s64 	%rd52, %rd4, %rd51;
	ld.global.f32 	%f53, [%rd52];
	add.f32 	%f54, %f52, %f53;
	add.s32 	%r74, %r71, 3;
	mul.wide.u32 	%rd53, %r74, 4;
	add.s64 	%rd54, %rd4, %rd53;
	ld.global.f32 	%f55, [%rd54];
	add.f32 	%f56, %f54, %f55;
	add.s32 	%r75, %r71, 4;
	mul.wide.u32 	%rd55, %r75, 4;
	add.s64 	%rd56, %rd4, %rd55;
	ld.global.f32 	%f57, [%rd56];
	add.f32 	%f58, %f56, %f57;
	add.s32 	%r76, %r71, 5;
	mul.wide.u32 	%rd57, %r76, 4;
	add.s64 	%rd58, %rd4, %rd57;
	ld.global.f32 	%f59, [%rd58];
	add.f32 	%f60, %f58, %f59;
	add.s32 	%r77, %r71, 6;
	mul.wide.u32 	%rd59, %r77, 4;
	add.s64 	%rd60, %rd4, %rd59;
	ld.global.f32 	%f61, [%rd60];
	add.f32 	%f62, %f60, %f61;
	add.s32 	%r78, %r71, 7;
	mul.wide.u32 	%rd61, %r78, 4;
	add.s64 	%rd62, %rd4, %rd61;
	ld.global.f32 	%f63, [%rd62];
	add.f32 	%f80, %f62, %f63;
	add.s32 	%r98, %r98, 8;
$L__BB0_9:
	setp.eq.s32 	%p7, %r9, 0;
	@%p7 bra 	$L__BB0_15;
	and.b32  	%r12, %r4, 3;
	setp.lt.u32 	%p8, %r9, 4;
	@%p8 bra 	$L__BB0_12;
	add.s32 	%r79, %r98, %r2;
	mul.wide.u32 	%rd63, %r79, 4;
	add.s64 	%rd64, %rd4, %rd63;
	ld.global.f32 	%f65, [%rd64];
	add.f32 	%f66, %f80, %f65;
	add.s32 	%r80, %r79, 1;
	mul.wide.u32 	%rd65, %r80, 4;
	add.s64 	%rd66, %rd4, %rd65;
	ld.global.f32 	%f67, [%rd66];
	add.f32 	%f68, %f66, %f67;
	add.s32 	%r81, %r79, 2;
	mul.wide.u32 	%rd67, %r81, 4;
	add.s64 	%rd68, %rd4, %rd67;
	ld.global.f32 	%f69, [%rd68];
	add.f32 	%f70, %f68, %f69;
	add.s32 	%r82, %r79, 3;
	mul.wide.u32 	%rd69, %r82, 4;
	add.s64 	%rd70, %rd4, %rd69;
	ld.global.f32 	%f71, [%rd70];
	add.f32 	%f80, %f70, %f71;
	add.s32 	%r98, %r98, 4;
$L__BB0_12:
	setp.eq.s32 	%p9, %r12, 0;
	@%p9 bra 	$L__BB0_15;
	add.s32 	%r101, %r98, %r2;
	neg.s32 	%r100, %r12;
$L__BB0_14:
	.pragma "nounroll";
	mul.wide.u32 	%rd71, %r101, 4;
	add.s64 	%rd72, %rd4, %rd71;
	ld.global.f32 	%f72, [%rd72];
	add.f32 	%f80, %f80, %f72;
	add.s32 	%r101, %r101, 1;
	add.s32 	%r100, %r100, 1;
	setp.ne.s32 	%p10, %r100, 0;
	@%p10 bra 	$L__BB0_14;
$L__BB0_15:
	setp.eq.s32 	%p11, %r3, 0;
	@%p11 bra 	$L__BB0_23;
	setp.ge.f32 	%p12, %f80, 0f00000000;
	selp.u32 	%r21, 1, 0, %p12;
	add.s32 	%r84, %r3, 1;
	max.u32 	%r85, %r84, 2;
	add.s32 	%r22, %r85, -1;
	add.s32 	%r86, %r85, -2;
	and.b32  	%r23, %r22, 3;
	setp.lt.u32 	%p13, %r86, 3;
	mov.b32 	%r108, 1;
	@%p13 bra 	$L__BB0_20;
	and.b32  	%r88, %r22, -4;
	neg.s32 	%r107, %r88;
	mov.b32 	%r106, 2;
	mov.u32 	%r105, %r2;
$L__BB0_18:
	add.s32 	%r89, %r105, 1;
	mul.wide.u32 	%rd73, %r89, 4;
	add.s64 	%rd74, %rd3, %rd73;
	ld.global.u32 	%r90, [%rd74];
	mul.wide.u32 	%rd75, %r90, 4;
	add.s64 	%rd76, %rd2, %rd75;
	st.global.f32 	[%rd76], %f80;
	add.s64 	%rd77, %rd1, %rd75;
	st.global.u32 	[%rd77], %r21;
	add.s32 	%r91, %r105, 2;
	mul.wide.u32 	%rd78, %r91, 4;
	add.s64 	%rd79, %rd3, %rd78;
	ld.global.u32 	%r92, [%rd79];
	mul.wide.u32 	%rd80, %r92, 4;
	add.s64 	%rd81, %rd2, %rd80;
	st.global.f32 	[%rd81], %f80;
	add.s64 	%rd82, %rd1, %rd80;
	st.global.u32 	[%rd82], %r21;
	add.s32 	%r93, %r105, 3;
	mul.wide.u32 	%rd83, %r93, 4;
	add.s64 	%rd84, %rd3, %rd83;
	ld.global.u32 	%r94, [%rd84];
	mul.wide.u32 	%rd85, %r94, 4;
	add.s64 	%rd86, %rd2, %rd85;
	st.global.f32 	[%rd86], %f80;
	add.s64 	%rd87, %rd1, %rd85;
	st.global.u32 	[%rd87], %r21;
	add.s32 	%r105, %r105, 4;
	mul.wide.u32 	%rd88, %r105, 4;
	add.s64 	%rd89, %rd3, %rd88;
	ld.global.u32 	%r95, [%rd89];
	mul.wide.u32 	%rd90, %r95, 4;
	add.s64 	%rd91, %rd2, %rd90;
	st.global.f32 	[%rd91], %f80;
	add.s64 	%rd92, %rd1, %rd90;
	st.global.u32 	[%rd92], %r21;
	add.s32 	%r107, %r107, 4;
	add.s32 	%r106, %r106, 4;
	setp.ne.s32 	%p14, %r107, 0;
	@%p14 bra 	$L__BB0_18;
	add.s32 	%r108, %r106, -1;
$L__BB0_20:
	setp.eq.s32 	%p15, %r23, 0;
	@%p15 bra 	$L__BB0_23;
	add.s32 	%r110, %r108, %r2;
	neg.s32 	%r109, %r23;
$L__BB0_22:
	.pragma "nounroll";
	mul.wide.u32 	%rd93, %r110, 4;
	add.s64 	%rd94, %rd3, %rd93;
	ld.global.u32 	%r96, [%rd94];
	mul.wide.u32 	%rd95, %r96, 4;
	add.s64 	%rd96, %rd2, %rd95;
	st.global.f32 	[%rd96], %f80;
	add.s64 	%rd97, %rd1, %rd95;
	st.global.u32 	[%rd97], %r21;
	add.s32 	%r110, %r110, 1;
	add.s32 	%r109, %r109, 1;
	setp.ne.s32 	%p16, %r109, 0;
	@%p16 bra 	$L__BB0_22;
$L__BB0_23:
	ret;

}


// ===== COMPILED SASS (sm_100) =====

	.target	sm_100

	.elftype	@"ET_EXEC"


//--------------------- .note.nv.tkinfo           --------------------------
	.section	.note.nv.tkinfo,"",@"SHT_NOTE"
	.sectionflags	@"SHF_NOTE_NV_TKINFO"
	.tkinfo
        /*0018*/ 	.word	0x00000002
        /*0030*/ 	.string	""
        /*0030*/ 	.string	"ptxas"
        /*0030*/ 	.string	"Cuda compilation tools, release 13.0, V13.0.88"
        /*0030*/ 	.string	"Build cuda_13.0.r13.0/compiler.36424714_0"
        /*0030*/ 	.string	"-arch sm_100 -m 64 "



//--------------------- .note.nv.cuinfo           --------------------------
	.section	.note.nv.cuinfo,"",@"SHT_NOTE"
	.sectionflags	@"SHF_NOTE_NV_CUINFO"
        /*0018*/ 	.short	0x0002
        /*001a*/ 	.short	0x0064
        /*001c*/ 	.short	0x0082
	.zero		2


//--------------------- .nv.info                  --------------------------
	.section	.nv.info,"",@"SHT_CUDA_INFO"
	.align	4


	//----- nvinfo : EIATTR_REGCOUNT
	.align		4
        /*0000*/ 	.byte	0x04, 0x2f
        /*0002*/ 	.short	(.L_1 - .L_0)
	.align		4
.L_0:
        /*0004*/ 	.word	index@(_Z12bitEstimatesPfS_S_PjS0_jj)
        /*0008*/ 	.word	0x00000020


	//----- nvinfo : EIATTR_FRAME_SIZE
	.align		4
.L_1:
        /*000c*/ 	.byte	0x04, 0x11
        /*000e*/ 	.short	(.L_3 - .L_2)
	.align		4
.L_2:
        /*0010*/ 	.word	index@(_Z12bitEstimatesPfS_S_PjS0_jj)
        /*0014*/ 	.word	0x00000000


	//----- nvinfo : EIATTR_MIN_STACK_SIZE
	.align		4
.L_3:
        /*0018*/ 	.byte	0x04, 0x12
        /*001a*/ 	.short	(.L_5 - .L_4)
	.align		4
.L_4:
        /*001c*/ 	.word	index@(_Z12bitEstimatesPfS_S_PjS0_jj)
        /*0020*/ 	.word	0x00000000
.L_5:


//--------------------- .nv.compat                --------------------------
	.section	.nv.compat,"",@"SHT_CUDA_COMPAT_INFO"
	.align	4
        /*0000*/ 	.byte	0x02, 0x09, 0x00, 0x00, 0x02, 0x02, 0x01, 0x00, 0x02, 0x05, 0x05, 0x00, 0x03, 0x07, 0x01, 0x01
        /*0010*/ 	.byte	0x02, 0x03, 0x00, 0x00, 0x02, 0x06, 0x01, 0x00, 0x04, 0x0b, 0x08, 0x00, 0x09, 0x00, 0x00, 0x00
        /*0020*/ 	.byte	0x00, 0x00, 0x00, 0x00


//--------------------- .nv.info._Z12bitEstimatesPfS_S_PjS0_jj --------------------------
	.section	.nv.info._Z12bitEstimatesPfS_S_PjS0_jj,"",@"SHT_CUDA_INFO"
	.sectionflags	@""
	.align	4


	//----- nvinfo : EIATTR_CUDA_API_VERSION
	.align		4
        /*0000*/ 	.byte	0x04, 0x37
        /*0002*/ 	.short	(.L_7 - .L_6)
.L_6:
        /*0004*/ 	.word	0x00000082


	//----- nvinfo : EIATTR_KPARAM_INFO
	.align		4
.L_7:
        /*0008*/ 	.byte	0x04, 0x17
        /*000a*/ 	.short	(.L_9 - .L_8)
.L_8:
        /*000c*/ 	.word	0x00000000
        /*0010*/ 	.short	0x0006
        /*0012*/ 	.short	0x002c
        /*0014*/ 	.byte	0x00, 0xf0, 0x11, 0x00


	//----- nvinfo : EIATTR_KPARAM_INFO
	.align		4
.L_9:
        /*0018*/ 	.byte	0x04, 0x17
        /*001a*/ 	.short	(.L_11 - .L_10)
.L_10:
        /*001c*/ 	.word	0x00000000
        /*0020*/ 	.short	0x0005
        /*0022*/ 	.short	0x0028
        /*0024*/ 	.byte	0x00, 0xf0, 0x11, 0x00


	//----- nvinfo : EIATTR_KPARAM_INFO
	.align		4
.L_11:
        /*0028*/ 	.byte	0x04, 0x17
        /*002a*/ 	.short	(.L_13 - .L_12)
.L_12:
        /*002c*/ 	.word	0x00000000
        /*0030*/ 	.short	0x0004
        /*0032*/ 	.short	0x0020
        /*0034*/ 	.byte	0x00, 0xf5, 0x21, 0x00


	//----- nvinfo : EIATTR_KPARAM_INFO
	.align		4
.L_13:
        /*0038*/ 	.byte	0x04, 0x17
        /*003a*/ 	.short	(.L_15 - .L_14)
.L_14:
        /*003c*/ 	.word	0x00000000
        /*0040*/ 	.short	0x0003
        /*0042*/ 	.short	0x0018
        /*0044*/ 	.byte	0x00, 0xf5, 0x21, 0x00


	//----- nvinfo : EIATTR_KPARAM_INFO
	.align		4
.L_15:
        /*0048*/ 	.byte	0x04, 0x17
        /*004a*/ 	.short	(.L_17 - .L_16)
.L_16:
        /*004c*/ 	.word	0x00000000
        /*0050*/ 	.short	0x0002
        /*0052*/ 	.short	0x0010
        /*0054*/ 	.byte	0x00, 0xf5, 0x21, 0x00


	//----- nvinfo : EIATTR_KPARAM_INFO
	.align		4
.L_17:
        /*0058*/ 	.byte	0x04, 0x17
        /*005a*/ 	.short	(.L_19 - .L_18)
.L_18:
        /*005c*/ 	.word	0x00000000
        /*0060*/ 	.short	0x0001
        /*0062*/ 	.short	0x0008
        /*0064*/ 	.byte	0x00, 0xf5, 0x21, 0x00


	//----- nvinfo : EIATTR_KPARAM_INFO
	.align		4
.L_19:
        /*0068*/ 	.byte	0x04, 0x17
        /*006a*/ 	.short	(.L_21 - .L_20)
.L_20:
        /*006c*/ 	.word	0x00000000
        /*0070*/ 	.short	0x0000
        /*0072*/ 	.short	0x0000
        /*0074*/ 	.byte	0x00, 0xf5, 0x21, 0x00


	//----- nvinfo : EIATTR_SPARSE_MMA_MASK
	.align		4
.L_21:
        /*0078*/ 	.byte	0x03, 0x50
        /*007a*/ 	.short	0x0000


	//----- nvinfo : EIATTR_MAXREG_COUNT
	.align		4
        /*007c*/ 	.byte	0x03, 0x1b
        /*007e*/ 	.short	0x00ff


	//----- nvinfo : EIATTR_MERCURY_ISA_VERSION
	.align		4
        /*0080*/ 	.byte	0x03, 0x5f
        /*0082*/ 	.short	0x0101


	//----- nvinfo : EIATTR_VRC_CTA_INIT_COUNT
	.align		4
        /*0084*/ 	.byte	0x02, 0x4a
	.zero		1
	.zero		1


	//----- nvinfo : EIATTR_EXIT_INSTR_OFFSETS
	.align		4
        /*0088*/ 	.byte	0x04, 0x1c
        /*008a*/ 	.short	(.L_23 - .L_22)


	//   ....[0]....
.L_22:
        /*008c*/ 	.word	0x00000070


	//   ....[1]....
        /*0090*/ 	.word	0x00000b80


	//   ....[2]....
        /*0094*/ 	.word	0x00000f00


	//   ....[3]....
        /*0098*/ 	.word	0x00001000


	//----- nvinfo : EIATTR_CRS_STACK_SIZE
	.align		4
.L_23:
        /*009c*/ 	.byte	0x04, 0x1e
        /*009e*/ 	.short	(.L_25 - .L_24)
.L_24:
        /*00a0*/ 	.word	0x00000000


	//----- nvinfo : EIATTR_CBANK_PARAM_SIZE
	.align		4
.L_25:
        /*00a4*/ 	.byte	0x03, 0x19
        /*00a6*/ 	.short	0x0030


	//----- nvinfo : EIATTR_PARAM_CBANK
	.align		4
        /*00a8*/ 	.byte	0x04, 0x0a
        /*00aa*/ 	.short	(.L_27 - .L_26)
	.align		4
.L_26:
        /*00ac*/ 	.word	index@(.nv.constant0._Z12bitEstimatesPfS_S_PjS0_jj)
        /*00b0*/ 	.short	0x0380
        /*00b2*/ 	.short	0x0030


	//----- nvinfo : EIATTR_SW_WAR
	.align		4
.L_27:
        /*00b4*/ 	.byte	0x04, 0x36
        /*00b6*/ 	.short	(.L_29 - .L_28)
.L_28:
        /*00b8*/ 	.word	0x00000008
.L_29:


//--------------------- .nv.callgraph             --------------------------
	.section	.nv.callgraph,"",@"SHT_CUDA_CALLGRAPH"
	.align	4
	.sectionentsize	8
	.align		4
        /*0000*/ 	.word	0x00000000
	.align		4
        /*0004*/ 	.word	0xffffffff
	.align		4
        /*0008*/ 	.word	0x00000000
	.align		4
        /*000c*/ 	.word	0xfffffffe
	.align		4
        /*0010*/ 	.word	0x00000000
	.align		4
        /*0014*/ 	.word	0xfffffffd
	.align		4
        /*0018*/ 	.word	0x00000000
	.align		4
        /*001c*/ 	.word	0xfffffffc


//--------------------- .text._Z12bitEstimatesPfS_S_PjS0_jj --------------------------
	.section	.text._Z12bitEstimatesPfS_S_PjS0_jj,"ax",@progbits
	.align	128
        .global         _Z12bitEstimatesPfS_S_PjS0_jj
        .type           _Z12bitEstimatesPfS_S_PjS0_jj,@function
        .size           _Z12bitEstimatesPfS_S_PjS0_jj,(.L_x_17 - _Z12bitEstimatesPfS_S_PjS0_jj)
        .other          _Z12bitEstimatesPfS_S_PjS0_jj,@"STO_CUDA_ENTRY STV_DEFAULT"
_Z12bitEstimatesPfS_S_PjS0_jj:
.text._Z12bitEstimatesPfS_S_PjS0_jj:
[----:B------:R-:W-:Y:S01]  /*0000*/  LDC R1, c[0x0][0x37c] ;  /* 0x0000df00ff017b82 */ /* 0x000fe20000000800 */
[----:B------:R-:W0:Y:S07]  /*0010*/  S2R R3, SR_TID.X ;  /* 0x0000000000037919 */ /* 0x000e2e0000002100 */
[----:B------:R-:W0:Y:S01]  /*0020*/  S2UR UR4, SR_CTAID.X ;  /* 0x00000000000479c3 */ /* 0x000e220000002500 */
[----:B------:R-:W1:Y:S07]  /*0030*/  LDCU UR5, c[0x0][0x3a8] ;  /* 0x00007500ff0577ac */ /* 0x000e6e0008000800 */
[----:B------:R-:W0:Y:S02]  /*0040*/  LDC R0, c[0x0][0x360] ;  /* 0x0000d800ff007b82 */ /* 0x000e240000000800 */
[----:B0-----:R-:W-:-:S05]  /*0050*/  IMAD R3, R0, UR4, R3 ;  /* 0x0000000400037c24 */ /* 0x001fca000f8e0203 */
[----:B-1----:R-:W-:-:S13]  /*0060*/  ISETP.GE.U32.AND P0, PT, R3, UR5, PT ;  /* 0x0000000503007c0c */ /* 0x002fda000bf06070 */
[----:B------:R-:W-:Y:S05]  /*0070*/  @P0 EXIT ;  /* 0x000000000000094d */ /* 0x000fea0003800000 */
[----:B------:R-:W0:Y:S01]  /*0080*/  LDC.64 R16, c[0x0][0x388] ;  /* 0x0000e200ff107b82 */ /* 0x000e220000000a00 */
[----:B------:R-:W1:Y:S01]  /*0090*/  LDCU UR6, c[0x0][0x3ac] ;  /* 0x00007580ff0677ac */ /* 0x000e620008000800 */
[----:B------:R-:W2:Y:S06]  /*00a0*/  LDCU.64 UR4, c[0x0][0x358] ;  /* 0x00006b00ff0477ac */ /* 0x000eac0008000a00 */
[----:B------:R-:W3:Y:S01]  /*00b0*/  LDC.64 R4, c[0x0][0x380] ;  /* 0x0000e000ff047b82 */ /* 0x000ee20000000a00 */
[----:B-1----:R-:W-:-:S04]  /*00c0*/  IMAD R2, R3, UR6, R3 ;  /* 0x0000000603027c24 */ /* 0x002fc8000f8e0203 */
[----:B0-----:R-:W-:-:S06]  /*00d0*/  IMAD.WIDE.U32 R6, R2, 0x4, R16 ;  /* 0x0000000402067825 */ /* 0x001fcc00078e0010 */
[----:B--2---:R-:W2:Y:S01]  /*00e0*/  LDG.E R6, desc[UR4][R6.64] ;  /* 0x0000000406067981 */ /* 0x004ea2000c1e1900 */
[----:B---3--:R-:W-:-:S05]  /*00f0*/  IMAD.WIDE.U32 R4, R3, 0x4, R4 ;  /* 0x0000000403047825 */ /* 0x008fca00078e0004 */
[----:B------:R0:W5:Y:S01]  /*0100*/  LDG.E R11, desc[UR4][R4.64] ;  /* 0x00000004040b7981 */ /* 0x000162000c1e1900 */
[----:B------:R-:W-:Y:S01]  /*0110*/  BSSY.RECONVERGENT B0, `(.L_x_0) ;  /* 0x00000a5000007945 */ /* 0x000fe20003800200 */
[----:B--2---:R-:W1:Y:S02]  /*0120*/  F2I.U32.TRUNC.NTZ R3, R6 ;  /* 0x0000000600037305 */ /* 0x004e64000020f000 */
[----:B-1----:R-:W-:-:S13]  /*0130*/  ISETP.NE.AND P0, PT, R3, RZ, PT ;  /* 0x000000ff0300720c */ /* 0x002fda0003f05270 */
[----:B0-----:R-:W-:Y:S05]  /*0140*/  @!P0 BRA `(.L_x_1) ;  /* 0x0000000800848947 */ /* 0x001fea0003800000 */
[----:B------:R-:W-:Y:S01]  /*0150*/  HFMA2 R4, -RZ, RZ, 0, 5.9604644775390625e-08 ;  /* 0x00000001ff047431 */ /* 0x000fe200000001ff */
[----:B------:R-:W-:Y:S01]  /*0160*/  BSSY.RECONVERGENT B1, `(.L_x_2) ;  /* 0x0000054000017945 */ /* 0x000fe20003800200 */
[----:B------:R-:W-:-:S03]  /*0170*/  MOV R13, 0x1 ;  /* 0x00000001000d7802 */ /* 0x000fc60000000f00 */
[----:B------:R-:W-:-:S04]  /*0180*/  VIADDMNMX.U32 R4, R3, R4, 0x2, !PT ;  /* 0x0000000203047446 */ /* 0x000fc80007800004 */
[C---:B------:R-:W-:Y:S02]  /*0190*/  IADD3 R0, PT, PT, R4.reuse, -0x2, RZ ;  /* 0xfffffffe04007810 */ /* 0x040fe40007ffe0ff */
[----:B------:R-:W-:Y:S02]  /*01a0*/  IADD3 R4, PT, PT, R4, -0x1, RZ ;  /* 0xffffffff04047810 */ /* 0x000fe40007ffe0ff */
[----:B------:R-:W-:Y:S02]  /*01b0*/  ISETP.GE.U32.AND P0, PT, R0, 0xf, PT ;  /* 0x0000000f0000780c */ /* 0x000fe40003f06070 */
[----:B------:R-:W-:-:S11]  /*01c0*/  LOP3.LUT R5, R4, 0xf, RZ, 0xc0, !PT ;  /* 0x0000000f04057812 */ /* 0x000fd600078ec0ff */
[----:B------:R-:W-:Y:S05]  /*01d0*/  @!P0 BRA `(.L_x_3) ;  /* 0x0000000400308947 */ /* 0x000fea0003800000 */
[----:B------:R-:W0:Y:S01]  /*01e0*/  LDC.64 R16, c[0x0][0x388] ;  /* 0x0000e200ff107b82 */ /* 0x000e220000000a00 */
[----:B------:R-:W-:Y:S01]  /*01f0*/  LOP3.LUT R9, R4, 0xfffffff0, RZ, 0xc0, !PT ;  /* 0xfffffff004097812 */ /* 0x000fe200078ec0ff */
[----:B------:R-:W-:Y:S01]  /*0200*/  BSSY.RECONVERGENT B2, `(.L_x_4) ;  /* 0x0000048000027945 */ /* 0x000fe20003800200 */
[----:B------:R-:W-:Y:S02]  /*0210*/  MOV R8, 0x8 ;  /* 0x0000000800087802 */ /* 0x000fe40000000f00 */
[----:B------:R-:W-:Y:S02]  /*0220*/  MOV R0, R2 ;  /* 0x0000000200007202 */ /* 0x000fe40000000f00 */
[----:B------:R-:W-:-:S07]  /*0230*/  IADD3 R9, PT, PT, -R9, RZ, RZ ;  /* 0x000000ff09097210 */ /* 0x000fce0007ffe1ff */
.L_x_5:
[C---:B------:R-:W-:Y:S02]  /*0240*/  IADD3 R13, PT, PT, R0.reuse, 0x1, RZ ;  /* 0x00000001000d7810 */ /* 0x040fe40007ffe0ff */
[----:B------:R-:W-:-:S03]  /*0250*/  IADD3 R7, PT, PT, R0, 0x2, RZ ;  /* 0x0000000200077810 */ /* 0x000fc60007ffe0ff */
[----:B0-----:R-:W-:-:S04]  /*0260*/  IMAD.WIDE.U32 R12, R13, 0x4, R16 ;  /* 0x000000040d0c7825 */ /* 0x001fc800078e0010 */
[----:B------:R-:W-:Y:S02]  /*0270*/  IMAD.WIDE.U32 R6, R7, 0x4, R16 ;  /* 0x0000000407067825 */ /* 0x000fe400078e0010 */
[----:B------:R0:W2:Y:S04]  /*0280*/  LDG.E R12, desc[UR4][R12.64] ;  /* 0x000000040c0c7981 */ /* 0x0000a8000c1e1900 */
[----:B------:R-:W3:Y:S01]  /*0290*/  LDG.E R7, desc[UR4][R6.64] ;  /* 0x0000000406077981 */ /* 0x000ee2000c1e1900 */
[C---:B------:R-:W-:Y:S02]  /*02a0*/  IADD3 R19, PT, PT, R0.reuse, 0x3, RZ ;  /* 0x0000000300137810 */ /* 0x040fe40007ffe0ff */
[----:B------:R-:W-:-:S03]  /*02b0*/  IADD3 R15, PT, PT, R0, 0x4, RZ ;  /* 0x00000004000f7810 */ /* 0x000fc60007ffe0ff */
[----:B------:R-:W-:Y:S01]  /*02c0*/  IMAD.WIDE.U32 R18, R19, 0x4, R16 ;  /* 0x0000000413127825 */ /* 0x000fe200078e0010 */
[----:B------:R-:W-:-:S03]  /*02d0*/  IADD3 R21, PT, PT, R0, 0x6, RZ ;  /* 0x0000000600157810 */ /* 0x000fc60007ffe0ff */
[C---:B------:R-:W-:Y:S01]  /*02e0*/  VIADD R23, R0.reuse, 0x5 ;  /* 0x0000000500177836 */ /* 0x040fe20000000000 */
[----:B------:R1:W4:Y:S01]  /*02f0*/  LDG.E R10, desc[UR4][R18.64] ;  /* 0x00000004120a7981 */ /* 0x000322000c1e1900 */
[--C-:B------:R-:W-:Y:S01]  /*0300*/  IMAD.WIDE.U32 R14, R15, 0x4, R16.reuse ;  /* 0x000000040f0e7825 */ /* 0x100fe200078e0010 */
[C---:B------:R-:W-:Y:S02]  /*0310*/  IADD3 R25, PT, PT, R0.reuse, 0x7, RZ ;  /* 0x0000000700197810 */ /* 0x040fe40007ffe0ff */
[C---:B0-----:R-:W-:Y:S01]  /*0320*/  IADD3 R13, PT, PT, R0.reuse, 0x8, RZ ;  /* 0x00000008000d7810 */ /* 0x041fe20007ffe0ff */
[--C-:B------:R-:W-:Y:S01]  /*0330*/  IMAD.WIDE.U32 R22, R23, 0x4, R16.reuse ;  /* 0x0000000417167825 */ /* 0x100fe200078e0010 */
[----:B------:R0:W4:Y:S03]  /*0340*/  LDG.E R6, desc[UR4][R14.64] ;  /* 0x000000040e067981 */ /* 0x000126000c1e1900 */
[----:B------:R-:W-:Y:S01]  /*0350*/  IMAD.WIDE.U32 R20, R21, 0x4, R16 ;  /* 0x0000000415147825 */ /* 0x000fe200078e0010 */
[----:B------:R-:W4:Y:S01]  /*0360*/  LDG.E R27, desc[UR4][R22.64] ;  /* 0x00000004161b7981 */ /* 0x000f22000c1e1900 */
[----:B------:R-:W-:-:S02]  /*0370*/  IADD3 R29, PT, PT, R0, 0x9, RZ ;  /* 0x00000009001d7810 */ /* 0x000fc40007ffe0ff */
[--C-:B-1----:R-:W-:Y:S01]  /*0380*/  IMAD.WIDE.U32 R18, R25, 0x4, R16.reuse ;  /* 0x0000000419127825 */ /* 0x102fe200078e0010 */
[----:B------:R-:W4:Y:S03]  /*0390*/  LDG.E R26, desc[UR4][R20.64] ;  /* 0x00000004141a7981 */ /* 0x000f26000c1e1900 */
[--C-:B0-----:R-:W-:Y:S01]  /*03a0*/  IMAD.WIDE.U32 R14, R13, 0x4, R16.reuse ;  /* 0x000000040d0e7825 */ /* 0x101fe200078e0010 */
[C---:B------:R-:W-:Y:S01]  /*03b0*/  IADD3 R13, PT, PT, R0.reuse, 0xa, RZ ;  /* 0x0000000a000d7810 */ /* 0x040fe20007ffe0ff */
[----:B------:R0:W4:Y:S02]  /*03c0*/  LDG.E R25, desc[UR4][R18.64] ;  /* 0x0000000412197981 */ /* 0x000124000c1e1900 */
[--C-:B------:R-:W-:Y:S02]  /*03d0*/  IMAD.WIDE.U32 R28, R29, 0x4, R16.reuse ;  /* 0x000000041d1c7825 */ /* 0x100fe400078e0010 */
[----:B------:R1:W4:Y:S04]  /*03e0*/  LDG.E R24, desc[UR4][R14.64] ;  /* 0x000000040e187981 */ /* 0x000328000c1e1900 */
[----:B------:R-:W4:Y:S01]  /*03f0*/  LDG.E R23, desc[UR4][R28.64] ;  /* 0x000000041c177981 */ /* 0x000f22000c1e1900 */
[----:B0-----:R-:W-:Y:S01]  /*0400*/  IMAD.WIDE.U32 R18, R13, 0x4, R16 ;  /* 0x000000040d127825 */ /* 0x001fe200078e0010 */
[----:B------:R-:W-:-:S02]  /*0410*/  IADD3 R13, PT, PT, R0, 0xb, RZ ;  /* 0x0000000b000d7810 */ /* 0x000fc40007ffe0ff */
[C---:B-1----:R-:W-:Y:S02]  /*0420*/  IADD3 R15, PT, PT, R0.reuse, 0xd, RZ ;  /* 0x0000000d000f7810 */ /* 0x042fe40007ffe0ff */
[----:B------:R0:W4:Y:S01]  /*0430*/  LDG.E R22, desc[UR4][R18.64] ;  /* 0x0000000412167981 */ /* 0x000122000c1e1900 */
[----:B------:R-:W-:Y:S01]  /*0440*/  IMAD.WIDE.U32 R20, R13, 0x4, R16 ;  /* 0x000000040d147825 */ /* 0x000fe200078e0010 */
[----:B------:R-:W-:-:S03]  /*0450*/  IADD3 R13, PT, PT, R0, 0xc, RZ ;  /* 0x0000000c000d7810 */ /* 0x000fc60007ffe0ff */
[----:B------:R-:W-:Y:S01]  /*0460*/  IMAD.WIDE.U32 R14, R15, 0x4, R16 ;  /* 0x000000040f0e7825 */ /* 0x000fe200078e0010 */
[----:B0-----:R-:W-:-:S03]  /*0470*/  IADD3 R19, PT, PT, R0, 0xe, RZ ;  /* 0x0000000e00137810 */ /* 0x001fc60007ffe0ff */
[C---:B------:R-:W-:Y:S02]  /*0480*/  VIADD R29, R0.reuse, 0xf ;  /* 0x0000000f001d7836 */ /* 0x040fe40000000000 */
[----:B------:R-:W4:Y:S01]  /*0490*/  LDG.E R14, desc[UR4][R14.64] ;  /* 0x000000040e0e7981 */ /* 0x000f22000c1e1900 */
[----:B------:R-:W-:Y:S01]  /*04a0*/  IMAD.WIDE.U32 R18, R19, 0x4, R16 ;  /* 0x0000000413127825 */ /* 0x000fe200078e0010 */
[----:B------:R-:W-:-:S05]  /*04b0*/  IADD3 R0, PT, PT, R0, 0x10, RZ ;  /* 0x0000001000007810 */ /* 0x000fca0007ffe0ff */
[----:B------:R-:W4:Y:S01]  /*04c0*/  LDG.E R18, desc[UR4][R18.64] ;  /* 0x0000000412127981 */ /* 0x000f22000c1e1900 */
[----:B--2--5:R-:W-:-:S03]  /*04d0*/  FADD R12, R12, R11 ;  /* 0x0000000b0c0c7221 */ /* 0x024fc60000000000 */
[----:B------:R0:W2:Y:S01]  /*04e0*/  LDG.E R11, desc[UR4][R20.64] ;  /* 0x00000004140b7981 */ /* 0x0000a2000c1e1900 */
[----:B---3--:R-:W-:Y:S01]  /*04f0*/  FADD R7, R12, R7 ;  /* 0x000000070c077221 */ /* 0x008fe20000000000 */
[----:B------:R-:W-:-:S06]  /*0500*/  IMAD.WIDE.U32 R12, R13, 0x4, R16 ;  /* 0x000000040d0c7825 */ /* 0x000fcc00078e0010 */
[----:B------:R-:W3:Y:S01]  /*0510*/  LDG.E R12, desc[UR4][R12.64] ;  /* 0x000000040c0c7981 */ /* 0x000ee2000c1e1900 */
[----:B0-----:R-:W-:-:S04]  /*0520*/  IMAD.WIDE.U32 R20, R29, 0x4, R16 ;  /* 0x000000041d147825 */ /* 0x001fc800078e0010 */
[----:B------:R-:W-:Y:S02]  /*0530*/  IMAD.WIDE.U32 R28, R0, 0x4, R16 ;  /* 0x00000004001c7825 */ /* 0x000fe400078e0010 */
[----:B------:R-:W3:Y:S04]  /*0540*/  LDG.E R20, desc[UR4][R20.64] ;  /* 0x0000000414147981 */ /* 0x000ee8000c1e1900 */
[----:B------:R-:W3:Y:S01]  /*0550*/  LDG.E R28, desc[UR4][R28.64] ;  /* 0x000000041c1c7981 */ /* 0x000ee2000c1e1900 */
[----:B----4-:R-:W-:-:S04]  /*0560*/  FADD R7, R7, R10 ;  /* 0x0000000a07077221 */ /* 0x010fc80000000000 */
[----:B------:R-:W-:-:S04]  /*0570*/  FADD R6, R7, R6 ;  /* 0x0000000607067221 */ /* 0x000fc80000000000 */
[----:B------:R-:W-:-:S04]  /*0580*/  FADD R27, R6, R27 ;  /* 0x0000001b061b7221 */ /* 0x000fc80000000000 */
[----:B------:R-:W-:-:S04]  /*0590*/  FADD R26, R27, R26 ;  /* 0x0000001a1b1a7221 */ /* 0x000fc80000000000 */
[----:B------:R-:W-:-:S04]  /*05a0*/  FADD R25, R26, R25 ;  /* 0x000000191a197221 */ /* 0x000fc80000000000 */
[----:B------:R-:W-:-:S04]  /*05b0*/  FADD R24, R25, R24 ;  /* 0x0000001819187221 */ /* 0x000fc80000000000 */
[----:B------:R-:W-:-:S04]  /*05c0*/  FADD R23, R24, R23 ;  /* 0x0000001718177221 */ /* 0x000fc80000000000 */
[----:B------:R-:W-:Y:S01]  /*05d0*/  FADD R22, R23, R22 ;  /* 0x0000001617167221 */ /* 0x000fe20000000000 */
[----:B------:R-:W-:-:S04]  /*05e0*/  IADD3 R9, PT, PT, R9, 0x10, RZ ;  /* 0x0000001009097810 */ /* 0x000fc80007ffe0ff */
[----:B------:R-:W-:Y:S02]  /*05f0*/  ISETP.NE.AND P0, PT, R9, RZ, PT ;  /* 0x000000ff0900720c */ /* 0x000fe40003f05270 */
[----:B------:R-:W-:Y:S01]  /*0600*/  IADD3 R8, PT, PT, R8, 0x10, RZ ;  /* 0x0000001008087810 */ /* 0x000fe20007ffe0ff */
[----:B--2---:R-:W-:-:S04]  /*0610*/  FADD R11, R22, R11 ;  /* 0x0000000b160b7221 */ /* 0x004fc80000000000 */
[----:B---3--:R-:W-:-:S04]  /*0620*/  FADD R11, R11, R12 ;  /* 0x0000000c0b0b7221 */ /* 0x008fc80000000000 */
[----:B------:R-:W-:-:S04]  /*0630*/  FADD R11, R11, R14 ;  /* 0x0000000e0b0b7221 */ /* 0x000fc80000000000 */
[----:B------:R-:W-:-:S04]  /*0640*/  FADD R11, R11, R18 ;  /* 0x000000120b0b7221 */ /* 0x000fc80000000000 */
[----:B------:R-:W-:-:S04]  /*0650*/  FADD R11, R11, R20 ;  /* 0x000000140b0b7221 */ /* 0x000fc80000000000 */
[----:B------:R-:W-:Y:S01]  /*0660*/  FADD R11, R11, R28 ;  /* 0x0000001c0b0b7221 */ /* 0x000fe20000000000 */
[----:B------:R-:W-:Y:S06]  /*0670*/  @P0 BRA `(.L_x_5) ;  /* 0xfffffff800f00947 */ /* 0x000fec000383ffff */
[----:B------:R-:W-:Y:S05]  /*0680*/  BSYNC.RECONVERGENT B2 ;  /* 0x0000000000027941 */ /* 0x000fea0003800200 */
.L_x_4:
[----:B------:R-:W-:-:S07]  /*0690*/  IADD3 R13, PT, PT, R8, -0x7, RZ ;  /* 0xfffffff9080d7810 */ /* 0x000fce0007ffe0ff */
.L_x_3:
[----:B------:R-:W-:Y:S05]  /*06a0*/  BSYNC.RECONVERGENT B1 ;  /* 0x0000000000017941 */ /* 0x000fea0003800200 */
.L_x_2:
[----:B------:R-:W-:-:S13]  /*06b0*/  ISETP.NE.AND P0, PT, R5, RZ, PT ;  /* 0x000000ff0500720c */ /* 0x000fda0003f05270 */
[----:B------:R-:W-:Y:S05]  /*06c0*/  @!P0 BRA `(.L_x_1) ;  /* 0x0000000400248947 */ /* 0x000fea0003800000 */
[----:B------:R-:W-:Y:S01]  /*06d0*/  ISETP.GE.U32.AND P0, PT, R5, 0x8, PT ;  /* 0x000000080500780c */ /* 0x000fe20003f06070 */
[----:B------:R-:W-:Y:S01]  /*06e0*/  BSSY.RECONVERGENT B1, `(.L_x_6) ;  /* 0x0000025000017945 */ /* 0x000fe20003800200 */
[----:B------:R-:W-:-:S04]  /*06f0*/  LOP3.LUT R12, R4, 0x7, RZ, 0xc0, !PT ;  /* 0x00000007040c7812 */ /* 0x000fc800078ec0ff */
[----:B------:R-:W-:-:S07]  /*0700*/  ISETP.NE.AND P1, PT, R12, RZ, PT ;  /* 0x000000ff0c00720c */ /* 0x000fce0003f25270 */
[----:B------:R-:W-:Y:S06]  /*0710*/  @!P0 BRA `(.L_x_7) ;  /* 0x0000000000848947 */ /* 0x000fec0003800000 */
[----:B------:R-:W-:-:S04]  /*0720*/  IADD3 R5, PT, PT, R2, R13, RZ ;  /* 0x0000000d02057210 */ /* 0x000fc80007ffe0ff */
[C---:B------:R-:W-:Y:S01]  /*0730*/  IADD3 R21, PT, PT, R5.reuse, 0x1, RZ ;  /* 0x0000000105157810 */ /* 0x040fe20007ffe0ff */
[C---:B------:R-:W-:Y:S01]  /*0740*/  IMAD.WIDE.U32 R8, R5.reuse, 0x4, R16 ;  /* 0x0000000405087825 */ /* 0x040fe200078e0010 */
[----:B------:R-:W-:-:S03]  /*0750*/  IADD3 R15, PT, PT, R5, 0x2, RZ ;  /* 0x00000002050f7810 */ /* 0x000fc60007ffe0ff */
[--C-:B------:R-:W-:Y:S01]  /*0760*/  IMAD.WIDE.U32 R20, R21, 0x4, R16.reuse ;  /* 0x0000000415147825 */ /* 0x100fe200078e0010 */
[----:B------:R0:W2:Y:S01]  /*0770*/  LDG.E R0, desc[UR4][R8.64] ;  /* 0x0000000408007981 */ /* 0x0000a2000c1e1900 */
[----:B------:R-:W-:Y:S02]  /*0780*/  IADD3 R19, PT, PT, R5, 0x3, RZ ;  /* 0x0000000305137810 */ /* 0x000fe40007ffe0ff */
[--C-:B------:R-:W-:Y:S01]  /*0790*/  IMAD.WIDE.U32 R14, R15, 0x4, R16.reuse ;  /* 0x000000040f0e7825 */ /* 0x100fe200078e0010 */
[----:B------:R1:W3:Y:S01]  /*07a0*/  LDG.E R10, desc[UR4][R20.64] ;  /* 0x00000004140a7981 */ /* 0x0002e2000c1e1900 */
[----:B------:R-:W-:Y:S02]  /*07b0*/  IADD3 R7, PT, PT, R5, 0x4, RZ ;  /* 0x0000000405077810 */ /* 0x000fe40007ffe0ff */
[----:B------:R-:W-:Y:S02]  /*07c0*/  IMAD.WIDE.U32 R18, R19, 0x4, R16 ;  /* 0x0000000413127825 */ /* 0x000fe400078e0010 */
[----:B------:R-:W4:Y:S02]  /*07d0*/  LDG.E R14, desc[UR4][R14.64] ;  /* 0x000000040e0e7981 */ /* 0x000f24000c1e1900 */
[----:B------:R-:W-:-:S02]  /*07e0*/  VIADD R23, R5, 0x5 ;  /* 0x0000000505177836 */ /* 0x000fc40000000000 */
[--C-:B------:R-:W-:Y:S01]  /*07f0*/  IMAD.WIDE.U32 R6, R7, 0x4, R16.reuse ;  /* 0x0000000407067825 */ /* 0x100fe200078e0010 */
[----:B------:R-:W4:Y:S01]  /*0800*/  LDG.E R18, desc[UR4][R18.64] ;  /* 0x0000000412127981 */ /* 0x000f22000c1e1900 */
[----:B------:R-:W-:Y:S02]  /*0810*/  IADD3 R25, PT, PT, R5, 0x6, RZ ;  /* 0x0000000605197810 */ /* 0x000fe40007ffe0ff */
[--C-:B0-----:R-:W-:Y:S01]  /*0820*/  IMAD.WIDE.U32 R8, R23, 0x4, R16.reuse ;  /* 0x0000000417087825 */ /* 0x101fe200078e0010 */
[----:B------:R-:W-:Y:S01]  /*0830*/  IADD3 R23, PT, PT, R5, 0x7, RZ ;  /* 0x0000000705177810 */ /* 0x000fe20007ffe0ff */
[----:B------:R-:W4:Y:S02]  /*0840*/  LDG.E R6, desc[UR4][R6.64] ;  /* 0x0000000406067981 */ /* 0x000f24000c1e1900 */
[--C-:B-1----:R-:W-:Y:S02]  /*0850*/  IMAD.WIDE.U32 R20, R25, 0x4, R16.reuse ;  /* 0x0000000419147825 */ /* 0x102fe400078e0010 */
[----:B------:R-:W4:Y:S02]  /*0860*/  LDG.E R9, desc[UR4][R8.64] ;  /* 0x0000000408097981 */ /* 0x000f24000c1e1900 */
[----:B------:R-:W-:-:S02]  /*0870*/  IMAD.WIDE.U32 R22, R23, 0x4, R16 ;  /* 0x0000000417167825 */ /* 0x000fc400078e0010 */
[----:B------:R-:W4:Y:S04]  /*0880*/  LDG.E R21, desc[UR4][R20.64] ;  /* 0x0000000414157981 */ /* 0x000f28000c1e1900 */
[----:B------:R-:W4:Y:S01]  /*0890*/  LDG.E R23, desc[UR4][R22.64] ;  /* 0x0000000416177981 */ /* 0x000f22000c1e1900 */
[----:B------:R-:W-:Y:S01]  /*08a0*/  IADD3 R13, PT, PT, R13, 0x8, RZ ;  /* 0x000000080d0d7810 */ /* 0x000fe20007ffe0ff */
[----:B--2--5:R-:W-:-:S04]  /*08b0*/  FADD R11, R11, R0 ;  /* 0x000000000b0b7221 */ /* 0x024fc80000000000 */
[----:B---3--:R-:W-:-:S04]  /*08c0*/  FADD R11, R11, R10 ;  /* 0x0000000a0b0b7221 */ /* 0x008fc80000000000 */
[----:B----4-:R-:W-:-:S04]  /*08d0*/  FADD R11, R11, R14 ;  /* 0x0000000e0b0b7221 */ /* 0x010fc80000000000 */
[----:B------:R-:W-:-:S04]  /*08e0*/  FADD R11, R11, R18 ;  /* 0x000000120b0b7221 */ /* 0x000fc80000000000 */
[----:B------:R-:W-:-:S04]  /*08f0*/  FADD R6, R11, R6 ;  /* 0x000000060b067221 */ /* 0x000fc80000000000 */
[----:B------:R-:W-:-:S04]  /*0900*/  FADD R6, R6, R9 ;  /* 0x0000000906067221 */ /* 0x000fc80000000000 */
[----:B------:R-:W-:-:S04]  /*0910*/  FADD R6, R6, R21 ;  /* 0x0000001506067221 */ /* 0x000fc80000000000 */
[----:B------:R-:W-:-:S07]  /*0920*/  FADD R11, R6, R23 ;  /* 0x00000017060b7221 */ /* 0x000fce0000000000 */
.L_x_7:
[----:B------:R-:W-:Y:S05]  /*0930*/  BSYNC.RECONVERGENT B1 ;  /* 0x0000000000017941 */ /* 0x000fea0003800200 */
.L_x_6:
        /* <DEDUP_REMOVED lines=11> */
[----:B------:R-:W-:Y:S01]  /*09f0*/  IADD3 R19, PT, PT, R9, 0x3, RZ ;  /* 0x0000000309137810 */ /* 0x000fe20007ffe0ff */
[----:B------:R-:W2:Y:S02]  /*0a00*/  LDG.E R4, desc[UR4][R4.64] ;  /* 0x0000000404047981 */ /* 0x000ea4000c1e1900 */
[--C-:B------:R-:W-:Y:S02]  /*0a10*/  IMAD.WIDE.U32 R8, R15, 0x4, R16.reuse ;  /* 0x000000040f087825 */ /* 0x100fe400078e0010 */
[----:B------:R-:W3:Y:S02]  /*0a20*/  LDG.E R6, desc[UR4][R6.64] ;  /* 0x0000000406067981 */ /* 0x000ee4000c1e1900 */
[----:B------:R-:W-:Y:S02]  /*0a30*/  IMAD.WIDE.U32 R14, R19, 0x4, R16 ;  /* 0x00000004130e7825 */ /* 0x000fe400078e0010 */
[----:B------:R-:W4:Y:S04]  /*0a40*/  LDG.E R8, desc[UR4][R8.64] ;  /* 0x0000000408087981 */ /* 0x000f28000c1e1900 */
[----:B------:R-:W4:Y:S01]  /*0a50*/  LDG.E R14, desc[UR4][R14.64] ;  /* 0x000000040e0e7981 */ /* 0x000f22000c1e1900 */
[----:B------:R-:W-:Y:S01]  /*0a60*/  IADD3 R13, PT, PT, R13, 0x4, RZ ;  /* 0x000000040d0d7810 */ /* 0x000fe20007ffe0ff */
[----:B--2--5:R-:W-:-:S04]  /*0a70*/  FADD R11, R11, R4 ;  /* 0x000000040b0b7221 */ /* 0x024fc80000000000 */
[----:B---3--:R-:W-:-:S04]  /*0a80*/  FADD R11, R11, R6 ;  /* 0x000000060b0b7221 */ /* 0x008fc80000000000 */
[----:B----4-:R-:W-:-:S04]  /*0a90*/  FADD R11, R11, R8 ;  /* 0x000000080b0b7221 */ /* 0x010fc80000000000 */
[----:B------:R-:W-:-:S07]  /*0aa0*/  FADD R11, R11, R14 ;  /* 0x0000000e0b0b7221 */ /* 0x000fce0000000000 */
.L_x_9:
[----:B------:R-:W-:Y:S05]  /*0ab0*/  BSYNC.RECONVERGENT B1 ;  /* 0x0000000000017941 */ /* 0x000fea0003800200 */
.L_x_8:
[----:B------:R-:W-:Y:S05]  /*0ac0*/  @!P1 BRA `(.L_x_1) ;  /* 0x0000000000249947 */ /* 0x000fea0003800000 */
[----:B------:R-:W-:Y:S01]  /*0ad0*/  IADD3 R13, PT, PT, R2, R13, RZ ;  /* 0x0000000d020d7210 */ /* 0x000fe20007ffe0ff */
[----:B------:R-:W-:-:S07]  /*0ae0*/  IMAD.MOV R0, RZ, RZ, -R0 ;  /* 0x000000ffff007224 */ /* 0x000fce00078e0a00 */
.L_x_10:
[----:B------:R-:W-:-:S06]  /*0af0*/  IMAD.WIDE.U32 R4, R13, 0x4, R16 ;  /* 0x000000040d047825 */ /* 0x000fcc00078e0010 */
[----:B------:R-:W2:Y:S01]  /*0b00*/  LDG.E R4, desc[UR4][R4.64] ;  /* 0x0000000404047981 */ /* 0x000ea2000c1e1900 */
[----:B------:R-:W-:Y:S02]  /*0b10*/  IADD3 R0, PT, PT, R0, 0x1, RZ ;  /* 0x0000000100007810 */ /* 0x000fe40007ffe0ff */
[----:B------:R-:W-:Y:S02]  /*0b20*/  IADD3 R13, PT, PT, R13, 0x1, RZ ;  /* 0x000000010d0d7810 */ /* 0x000fe40007ffe0ff */
[----:B------:R-:W-:Y:S01]  /*0b30*/  ISETP.NE.AND P0, PT, R0, RZ, PT ;  /* 0x000000ff0000720c */ /* 0x000fe20003f05270 */
[----:B--2--5:R-:W-:-:S12]  /*0b40*/  FADD R11, R4, R11 ;  /* 0x0000000b040b7221 */ /* 0x024fd80000000000 */
[----:B------:R-:W-:Y:S05]  /*0b50*/  @P0 BRA `(.L_x_10) ;  /* 0xfffffffc00e40947 */ /* 0x000fea000383ffff */
.L_x_1:
[----:B------:R-:W-:Y:S05]  /*0b60*/  BSYNC.RECONVERGENT B0 ;  /* 0x0000000000007941 */ /* 0x000fea0003800200 */
.L_x_0:
[----:B------:R-:W-:-:S13]  /*0b70*/  ISETP.NE.AND P0, PT, R3, RZ, PT ;  /* 0x000000ff0300720c */ /* 0x000fda0003f05270 */
[----:B------:R-:W-:Y:S05]  /*0b80*/  @!P0 EXIT ;  /* 0x000000000000894d */ /* 0x000fea0003800000 */
[----:B------:R-:W-:Y:S01]  /*0b90*/  HFMA2 R0, -RZ, RZ, 0, 5.9604644775390625e-08 ;  /* 0x00000001ff007431 */ /* 0x000fe200000001ff */
[----:B-----5:R-:W-:Y:S01]  /*0ba0*/  FSETP.GE.AND P0, PT, R11, RZ, PT ;  /* 0x000000ff0b00720b */ /* 0x020fe20003f06000 */
[----:B------:R-:W-:Y:S01]  /*0bb0*/  BSSY.RECONVERGENT B0, `(.L_x_11) ;  /* 0x0000033000007945 */ /* 0x000fe20003800200 */
[----:B------:R-:W-:Y:S02]  /*0bc0*/  MOV R5, 0x1 ;  /* 0x0000000100057802 */ /* 0x000fe40000000f00 */
[----:B------:R-:W-:-:S04]  /*0bd0*/  VIADDMNMX.U32 R0, R3, R0, 0x2, !PT ;  /* 0x0000000203007446 */ /* 0x000fc80007800000 */
[C---:B------:R-:W-:Y:S02]  /*0be0*/  IADD3 R3, PT, PT, R0.reuse, -0x2, RZ ;  /* 0xfffffffe00037810 */ /* 0x040fe40007ffe0ff */
[----:B------:R-:W-:Y:S02]  /*0bf0*/  IADD3 R12, PT, PT, R0, -0x1, RZ ;  /* 0xffffffff000c7810 */ /* 0x000fe40007ffe0ff */
[----:B------:R-:W-:Y:S02]  /*0c00*/  ISETP.GE.U32.AND P1, PT, R3, 0x3, PT ;  /* 0x000000030300780c */ /* 0x000fe40003f26070 */
[----:B------:R-:W-:Y:S02]  /*0c10*/  SEL R0, RZ, 0x1, !P0 ;  /* 0x00000001ff007807 */ /* 0x000fe40004000000 */
[----:B------:R-:W-:-:S09]  /*0c20*/  LOP3.LUT R3, R12, 0x3, RZ, 0xc0, !PT ;  /* 0x000000030c037812 */ /* 0x000fd200078ec0ff */
[----:B------:R-:W-:Y:S05]  /*0c30*/  @!P1 BRA `(.L_x_12) ;  /* 0x0000000000a89947 */ /* 0x000fea0003800000 */
[----:B------:R-:W0:Y:S01]  /*0c40*/  LDC.64 R4, c[0x0][0x3a0] ;  /* 0x0000e800ff047b82 */ /* 0x000e220000000a00 */
[----:B------:R-:W-:Y:S01]  /*0c50*/  LOP3.LUT R12, R12, 0xfffffffc, RZ, 0xc0, !PT ;  /* 0xfffffffc0c0c7812 */ /* 0x000fe200078ec0ff */
[----:B------:R-:W-:Y:S01]  /*0c60*/  BSSY.RECONVERGENT B1, `(.L_x_13) ;  /* 0x0000026000017945 */ /* 0x000fe20003800200 */
[----:B------:R-:W-:Y:S02]  /*0c70*/  MOV R10, 0x2 ;  /* 0x00000002000a7802 */ /* 0x000fe40000000f00 */
[----:B------:R-:W-:Y:S02]  /*0c80*/  MOV R13, R2 ;  /* 0x00000002000d7202 */ /* 0x000fe40000000f00 */
[----:B------:R-:W-:Y:S01]  /*0c90*/  IADD3 R12, PT, PT, -R12, RZ, RZ ;  /* 0x000000ff0c0c7210 */ /* 0x000fe20007ffe1ff */
[----:B------:R-:W1:Y:S08]  /*0ca0*/  LDC.64 R6, c[0x0][0x390] ;  /* 0x0000e400ff067b82 */ /* 0x000e700000000a00 */
[----:B------:R-:W2:Y:S02]  /*0cb0*/  LDC.64 R8, c[0x0][0x398] ;  /* 0x0000e600ff087b82 */ /* 0x000ea40000000a00 */
.L_x_14:
[----:B------:R-:W-:-:S04]  /*0cc0*/  VIADD R19, R13, 0x1 ;  /* 0x000000010d137836 */ /* 0x000fc80000000000 */
[----:B0-----:R-:W-:-:S06]  /*0cd0*/  IMAD.WIDE.U32 R18, R19, 0x4, R4 ;  /* 0x0000000413127825 */ /* 0x001fcc00078e0004 */
[----:B------:R-:W1:Y:S01]  /*0ce0*/  LDG.E R19, desc[UR4][R18.64] ;  /* 0x0000000412137981 */ /* 0x000e62000c1e1900 */
[----:B------:R-:W-:-:S05]  /*0cf0*/  IADD3 R23, PT, PT, R13, 0x2, RZ ;  /* 0x000000020d177810 */ /* 0x000fca0007ffe0ff */
[----:B------:R-:W-:-:S04]  /*0d00*/  IMAD.WIDE.U32 R22, R23, 0x4, R4 ;  /* 0x0000000417167825 */ /* 0x000fc800078e0004 */
[----:B-1-3--:R-:W-:-:S04]  /*0d10*/  IMAD.WIDE.U32 R14, R19, 0x4, R6 ;  /* 0x00000004130e7825 */ /* 0x00afc800078e0006 */
[----:B--2---:R-:W-:Y:S01]  /*0d20*/  IMAD.WIDE.U32 R20, R19, 0x4, R8 ;  /* 0x0000000413147825 */ /* 0x004fe200078e0008 */
[----:B------:R0:W-:Y:S04]  /*0d30*/  STG.E desc[UR4][R14.64], R11 ;  /* 0x0000000b0e007986 */ /* 0x0001e8000c101904 */
[----:B------:R1:W-:Y:S04]  /*0d40*/  STG.E desc[UR4][R20.64], R0 ;  /* 0x0000000014007986 */ /* 0x0003e8000c101904 */
[----:B------:R-:W2:Y:S01]  /*0d50*/  LDG.E R23, desc[UR4][R22.64] ;  /* 0x0000000416177981 */ /* 0x000ea2000c1e1900 */
[----:B------:R-:W-:-:S05]  /*0d60*/  IADD3 R27, PT, PT, R13, 0x3, RZ ;  /* 0x000000030d1b7810 */ /* 0x000fca0007ffe0ff */
[----:B------:R-:W-:-:S04]  /*0d70*/  IMAD.WIDE.U32 R18, R27, 0x4, R4 ;  /* 0x000000041b127825 */ /* 0x000fc800078e0004 */
[----:B--2---:R-:W-:-:S04]  /*0d80*/  IMAD.WIDE.U32 R16, R23, 0x4, R6 ;  /* 0x0000000417107825 */ /* 0x004fc800078e0006 */
[----:B------:R-:W-:Y:S01]  /*0d90*/  IMAD.WIDE.U32 R24, R23, 0x4, R8 ;  /* 0x0000000417187825 */ /* 0x000fe200078e0008 */
[----:B------:R2:W-:Y:S04]  /*0da0*/  STG.E desc[UR4][R16.64], R11 ;  /* 0x0000000b10007986 */ /* 0x0005e8000c101904 */
[----:B------:R3:W-:Y:S04]  /*0db0*/  STG.E desc[UR4][R24.64], R0 ;  /* 0x0000000018007986 */ /* 0x0007e8000c101904 */
[----:B------:R-:W0:Y:S01]  /*0dc0*/  LDG.E R19, desc[UR4][R18.64] ;  /* 0x0000000412137981 */ /* 0x000e22000c1e1900 */
[----:B------:R-:W-:-:S05]  /*0dd0*/  IADD3 R13, PT, PT, R13, 0x4, RZ ;  /* 0x000000040d0d7810 */ /* 0x000fca0007ffe0ff */
[----:B------:R-:W-:-:S04]  /*0de0*/  IMAD.WIDE.U32 R22, R13, 0x4, R4 ;  /* 0x000000040d167825 */ /* 0x000fc800078e0004 */
[----:B0-----:R-:W-:-:S04]  /*0df0*/  IMAD.WIDE.U32 R14, R19, 0x4, R6 ;  /* 0x00000004130e7825 */ /* 0x001fc800078e0006 */
[----:B-1----:R-:W-:Y:S01]  /*0e00*/  IMAD.WIDE.U32 R20, R19, 0x4, R8 ;  /* 0x0000000413147825 */ /* 0x002fe200078e0008 */
[----:B------:R3:W-:Y:S04]  /*0e10*/  STG.E desc[UR4][R14.64], R11 ;  /* 0x0000000b0e007986 */ /* 0x0007e8000c101904 */
[----:B------:R3:W-:Y:S04]  /*0e20*/  STG.E desc[UR4][R20.64], R0 ;  /* 0x0000000014007986 */ /* 0x0007e8000c101904 */
[----:B------:R-:W4:Y:S01]  /*0e30*/  LDG.E R23, desc[UR4][R22.64] ;  /* 0x0000000416177981 */ /* 0x000f22000c1e1900 */
[----:B------:R-:W-:-:S02]  /*0e40*/  IADD3 R12, PT, PT, R12, 0x4, RZ ;  /* 0x000000040c0c7810 */ /* 0x000fc40007ffe0ff */
[----:B------:R-:W-:Y:S02]  /*0e50*/  IADD3 R10, PT, PT, R10, 0x4, RZ ;  /* 0x000000040a0a7810 */ /* 0x000fe40007ffe0ff */
[----:B------:R-:W-:Y:S01]  /*0e60*/  ISETP.NE.AND P0, PT, R12, RZ, PT ;  /* 0x000000ff0c00720c */ /* 0x000fe20003f05270 */
[----:B----4-:R-:W-:-:S04]  /*0e70*/  IMAD.WIDE.U32 R26, R23, 0x4, R6 ;  /* 0x00000004171a7825 */ /* 0x010fc800078e0006 */
[----:B--2---:R-:W-:Y:S01]  /*0e80*/  IMAD.WIDE.U32 R16, R23, 0x4, R8 ;  /* 0x0000000417107825 */ /* 0x004fe200078e0008 */
[----:B------:R3:W-:Y:S04]  /*0e90*/  STG.E desc[UR4][R26.64], R11 ;  /* 0x0000000b1a007986 */ /* 0x0007e8000c101904 */
[----:B------:R3:W-:Y:S03]  /*0ea0*/  STG.E desc[UR4][R16.64], R0 ;  /* 0x0000000010007986 */ /* 0x0007e6000c101904 */
[----:B------:R-:W-:Y:S05]  /*0eb0*/  @P0 BRA `(.L_x_14) ;  /* 0xfffffffc00800947 */ /* 0x000fea000383ffff */
[----:B------:R-:W-:Y:S05]  /*0ec0*/  BSYNC.RECONVERGENT B1 ;  /* 0x0000000000017941 */ /* 0x000fea0003800200 */
.L_x_13:
[----:B------:R-:W-:-:S07]  /*0ed0*/  IADD3 R5, PT, PT, R10, -0x1, RZ ;  /* 0xffffffff0a057810 */ /* 0x000fce0007ffe0ff */
.L_x_12:
[----:B------:R-:W-:Y:S05]  /*0ee0*/  BSYNC.RECONVERGENT B0 ;  /* 0x0000000000007941 */ /* 0x000fea0003800200 */
.L_x_11:
[----:B------:R-:W-:-:S13]  /*0ef0*/  ISETP.NE.AND P0, PT, R3, RZ, PT ;  /* 0x000000ff0300720c */ /* 0x000fda0003f05270 */
[----:B------:R-:W-:Y:S05]  /*0f00*/  @!P0 EXIT ;  /* 0x000000000000894d */ /* 0x000fea0003800000 */
[----:B------:R-:W0:Y:S01]  /*0f10*/  LDC.64 R8, c[0x0][0x3a0] ;  /* 0x0000e800ff087b82 */ /* 0x000e220000000a00 */
[----:B---3--:R-:W-:Y:S02]  /*0f20*/  IADD3 R17, PT, PT, R2, R5, RZ ;  /* 0x0000000502117210 */ /* 0x008fe40007ffe0ff */
[----:B------:R-:W-:-:S05]  /*0f30*/  IADD3 R10, PT, PT, -R3, RZ, RZ ;  /* 0x000000ff030a7210 */ /* 0x000fca0007ffe1ff */
[----:B------:R-:W1:Y:S08]  /*0f40*/  LDC.64 R12, c[0x0][0x390] ;  /* 0x0000e400ff0c7b82 */ /* 0x000e700000000a00 */
[----:B------:R-:W2:Y:S02]  /*0f50*/  LDC.64 R14, c[0x0][0x398] ;  /* 0x0000e600ff0e7b82 */ /* 0x000ea40000000a00 */
.L_x_15:
[----:B0-----:R-:W-:-:S06]  /*0f60*/  IMAD.WIDE.U32 R2, R17, 0x4, R8 ;  /* 0x0000000411027825 */ /* 0x001fcc00078e0008 */
[----:B------:R-:W1:Y:S01]  /*0f70*/  LDG.E R3, desc[UR4][R2.64] ;  /* 0x0000000402037981 */ /* 0x000e62000c1e1900 */
[----:B------:R-:W-:Y:S02]  /*0f80*/  IADD3 R10, PT, PT, R10, 0x1, RZ ;  /* 0x000000010a0a7810 */ /* 0x000fe40007ffe0ff */
[----:B------:R-:W-:Y:S02]  /*0f90*/  IADD3 R17, PT, PT, R17, 0x1, RZ ;  /* 0x0000000111117810 */ /* 0x000fe40007ffe0ff */
[----:B------:R-:W-:Y:S01]  /*0fa0*/  ISETP.NE.AND P0, PT, R10, RZ, PT ;  /* 0x000000ff0a00720c */ /* 0x000fe20003f05270 */
[----:B-1-3--:R-:W-:-:S04]  /*0fb0*/  IMAD.WIDE.U32 R4, R3, 0x4, R12 ;  /* 0x0000000403047825 */ /* 0x00afc800078e000c */
[----:B--2---:R-:W-:Y:S01]  /*0fc0*/  IMAD.WIDE.U32 R6, R3, 0x4, R14 ;  /* 0x0000000403067825 */ /* 0x004fe200078e000e */
[----:B------:R3:W-:Y:S04]  /*0fd0*/  STG.E desc[UR4][R4.64], R11 ;  /* 0x0000000b04007986 */ /* 0x0007e8000c101904 */
[----:B------:R3:W-:Y:S03]  /*0fe0*/  STG.E desc[UR4][R6.64], R0 ;  /* 0x0000000006007986 */ /* 0x0007e6000c101904 */
[----:B------:R-:W-:Y:S05]  /*0ff0*/  @P0 BRA `(.L_x_15) ;  /* 0xfffffffc00d80947 */ /* 0x000fea000383ffff */
[----:B------:R-:W-:Y:S05]  /*1000*/  EXIT ;  /* 0x000000000000794d */ /* 0x000fea0003800000 */
.L_x_16:
[----:B------:R-:W-:-:S00]  /*1010*/  BRA `(.L_x_16) ;  /* 0xfffffffc00fc7947 */ /* 0x000fc0000383ffff */
[----:B------:R-:W-:-:S00]  /*1020*/  NOP ;  /* 0x0000000000007918 */ /* 0x000fc00000000000 */
        /* <DEDUP_REMOVED lines=13> */
.L_x_17:


//--------------------- .nv.shared.reserved.0     --------------------------
	.section	.nv.shared.reserved.0,"aw",@nobits
	.weak		__nv_reservedSMEM_offset_0_alias
	.size		__nv_reservedSMEM_offset_0_alias, 0, 64
	.other		__nv_reservedSMEM_offset_0_alias,@"STO_CUDA_RESERVED_SHARED STV_DEFAULT"
__nv_reservedSMEM_offset_0_alias:
	.zero		0
	.zero		64


//--------------------- .nv.constant0._Z12bitEstimatesPfS_S_PjS0_jj --------------------------
	.section	.nv.constant0._Z12bitEstimatesPfS_S_PjS0_jj,"a",@progbits
	.sectionflags	@""
	.align	4
.nv.constant0._Z12bitEstimatesPfS_S_PjS0_jj:
	.zero		944


//--------------------- SYMBOLS --------------------------

	.type		.nv.reservedSmem.offset0,@object
	.size		.nv.reservedSmem.offset0,0x4
